//
// Generated by NVIDIA NVVM Compiler
//
// Compiler Build ID: CL-36424714
// Cuda compilation tools, release 13.0, V13.0.88
// Based on NVVM 20.0.0
//

.version 9.0
.target sm_100
.address_size 64

	// .globl	_Z9HelloCudav
.extern .func  (.param .b32 func_retval0) vprintf
(
	.param .b64 vprintf_param_0,
	.param .b64 vprintf_param_1
)
;
.global .align 1 .b8 $str[62] = {76, 111, 99, 97, 108, 32, 116, 104, 114, 101, 97, 100, 32, 73, 100, 32, 61, 32, 37, 100, 32, 66, 108, 111, 99, 107, 32, 105, 100, 32, 61, 32, 37, 100, 32, 71, 108, 111, 98, 97, 108, 32, 116, 104, 114, 101, 97, 100, 32, 73, 100, 32, 61, 32, 40, 32, 37, 100, 32, 41, 10};

.visible .entry _Z9HelloCudav()
{
	.local .align 8 .b8 	__local_depot0[16];
	.reg .b64 	%SP;
	.reg .b64 	%SPL;
	.reg .b32 	%r<7>;
	.reg .b64 	%rd<5>;

	mov.u64 	%SPL, __local_depot0;
	cvta.local.u64 	%SP, %SPL;
	add.u64 	%rd1, %SP, 0;
	add.u64 	%rd2, %SPL, 0;
	mov.u32 	%r1, %ntid.x;
	mov.u32 	%r2, %ctaid.x;
	mov.u32 	%r3, %tid.x;
	mad.lo.s32 	%r4, %r1, %r2, %r3;
	st.local.v2.u32 	[%rd2], {%r3, %r2};
	st.local.u32 	[%rd2+8], %r4;
	mov.u64 	%rd3, $str;
	cvta.global.u64 	%rd4, %rd3;
	{ // callseq 0, 0
	.param .b64 param0;
	st.param.b64 	[param0], %rd4;
	.param .b64 param1;
	st.param.b64 	[param1], %rd1;
	.param .b32 retval0;
	call.uni (retval0), 
	vprintf, 
	(
	param0, 
	param1
	);
	ld.param.b32 	%r5, [retval0];
	} // callseq 0
	ret;

}


// ===== COMPILED SASS (sm_100) =====

	.target	sm_100

	.elftype	@"ET_EXEC"


//--------------------- .note.nv.tkinfo           --------------------------
	.section	.note.nv.tkinfo,"",@"SHT_NOTE"
	.sectionflags	@"SHF_NOTE_NV_TKINFO"
	.tkinfo
        /*0018*/ 	.word	0x00000002
        /*0030*/ 	.string	""
        /*0030*/ 	.string	"ptxas"
        /*0030*/ 	.string	"Cuda compilation tools, release 13.0, V13.0.88"
        /*0030*/ 	.string	"Build cuda_13.0.r13.0/compiler.36424714_0"
        /*0030*/ 	.string	"-arch sm_100 -m 64 "



//--------------------- .note.nv.cuinfo           --------------------------
	.section	.note.nv.cuinfo,"",@"SHT_NOTE"
	.sectionflags	@"SHF_NOTE_NV_CUINFO"
        /*0018*/ 	.short	0x0002
        /*001a*/ 	.short	0x0064
        /*001c*/ 	.short	0x0082
	.zero		2


//--------------------- .nv.info                  --------------------------
	.section	.nv.info,"",@"SHT_CUDA_INFO"
	.align	4


	//----- nvinfo : EIATTR_REGCOUNT
	.align		4
        /*0000*/ 	.byte	0x04, 0x2f
        /*0002*/ 	.short	(.L_2 - .L_1)
	.align		4
.L_1:
        /*0004*/ 	.word	index@(_Z9HelloCudav)
        /*0008*/ 	.word	0x00000018


	//----- nvinfo : EIATTR_FRAME_SIZE
	.align		4
.L_2:
        /*000c*/ 	.byte	0x04, 0x11
        /*000e*/ 	.short	(.L_4 - .L_3)
	.align		4
.L_3:
        /*0010*/ 	.word	index@(_Z9HelloCudav)
        /*0014*/ 	.word	0x00000010


	//----- nvinfo : EIATTR_MIN_STACK_SIZE
	.align		4
.L_4:
        /*0018*/ 	.byte	0x04, 0x12
        /*001a*/ 	.short	(.L_6 - .L_5)
	.align		4
.L_5:
        /*001c*/ 	.word	index@(_Z9HelloCudav)
        /*0020*/ 	.word	0x00000010
.L_6:


//--------------------- .nv.compat                --------------------------
	.section	.nv.compat,"",@"SHT_CUDA_COMPAT_INFO"
	.align	4
        /*0000*/ 	.byte	0x02, 0x09, 0x00, 0x00, 0x02, 0x02, 0x01, 0x00, 0x02, 0x05, 0x05, 0x00, 0x03, 0x07, 0x01, 0x01
        /*0010*/ 	.byte	0x02, 0x03, 0x00, 0x00, 0x02, 0x06, 0x01, 0x00, 0x04, 0x0b, 0x08, 0x00, 0x09, 0x00, 0x00, 0x00
        /*0020*/ 	.byte	0x00, 0x00, 0x00, 0x00


//--------------------- .nv.info._Z9HelloCudav    --------------------------
	.section	.nv.info._Z9HelloCudav,"",@"SHT_CUDA_INFO"
	.sectionflags	@""
	.align	4


	//----- nvinfo : EIATTR_CUDA_API_VERSION
	.align		4
        /*0000*/ 	.byte	0x04, 0x37
        /*0002*/ 	.short	(.L_8 - .L_7)
.L_7:
        /*0004*/ 	.word	0x00000082


	//----- nvinfo : EIATTR_SPARSE_MMA_MASK
	.align		4
.L_8:
        /*0008*/ 	.byte	0x03, 0x50
        /*000a*/ 	.short	0x0000


	//----- nvinfo : EIATTR_MAXREG_COUNT
	.align		4
        /*000c*/ 	.byte	0x03, 0x1b
        /*000e*/ 	.short	0x00ff


	//----- nvinfo : EIATTR_EXTERNS
	.align		4
        /*0010*/ 	.byte	0x04, 0x0f
        /*0012*/ 	.short	(.L_10 - .L_9)


	//   ....[0]....
	.align		4
.L_9:
        /*0014*/ 	.word	index@(vprintf)


	//----- nvinfo : EIATTR_MERCURY_ISA_VERSION
	.align		4
.L_10:
        /*0018*/ 	.byte	0x03, 0x5f
        /*001a*/ 	.short	0x0101


	//----- nvinfo : EIATTR_VRC_CTA_INIT_COUNT
	.align		4
        /*001c*/ 	.byte	0x02, 0x4a
	.zero		1
	.zero		1


	//----- nvinfo : EIATTR_SYSCALL_OFFSETS
	.align		4
        /*0020*/ 	.byte	0x04, 0x46
        /*0022*/ 	.short	(.L_12 - .L_11)


	//   ....[0]....
.L_11:
        /*0024*/ 	.word	0x00000120


	//----- nvinfo : EIATTR_EXIT_INSTR_OFFSETS
	.align		4
.L_12:
        /*0028*/ 	.byte	0x04, 0x1c
        /*002a*/ 	.short	(.L_14 - .L_13)


	//   ....[0]....
.L_13:
        /*002c*/ 	.word	0x00000130


	//----- nvinfo : EIATTR_SW_WAR
	.align		4
.L_14:
        /*0030*/ 	.byte	0x04, 0x36
        /*0032*/ 	.short	(.L_16 - .L_15)
.L_15:
        /*0034*/ 	.word	0x00000008
.L_16:


//--------------------- .nv.callgraph             --------------------------
	.section	.nv.callgraph,"",@"SHT_CUDA_CALLGRAPH"
	.align	4
	.sectionentsize	8
	.align		4
        /*0000*/ 	.word	0x00000000
	.align		4
        /*0004*/ 	.word	0xffffffff
	.align		4
        /*0008*/ 	.word	index@(_Z9HelloCudav)
	.align		4
        /*000c*/ 	.word	index@(vprintf)
	.align		4
        /*0010*/ 	.word	0x00000000
	.align		4
        /*0014*/ 	.word	0xfffffffe
	.align		4
        /*0018*/ 	.word	0x00000000
	.align		4
        /*001c*/ 	.word	0xfffffffd
	.align		4
        /*0020*/ 	.word	0x00000000
	.align		4
        /*0024*/ 	.word	0xfffffffc


//--------------------- .nv.constant4             --------------------------
	.section	.nv.constant4,"a",@progbits
	.align	8
	.align		8
.nv.constant4:
        /*0000*/ 	.dword	vprintf
	.align		8
        /*0008*/ 	.dword	$str


//--------------------- .text._Z9HelloCudav       --------------------------
	.section	.text._Z9HelloCudav,"ax",@progbits
	.align	128
        .global         _Z9HelloCudav
        .type           _Z9HelloCudav,@function
        .size           _Z9HelloCudav,(.L_x_2 - _Z9HelloCudav)
        .other          _Z9HelloCudav,@"STO_CUDA_ENTRY STV_DEFAULT"
_Z9HelloCudav:
.text._Z9HelloCudav:
[----:B------:R-:W0:Y:S01]  /*0000*/  LDC R1, c[0x0][0x37c] ;  /* 0x0000df00ff017b82 */ /* 0x000e220000000800 */
[----:B------:R-:W1:Y:S01]  /*0010*/  S2R R9, SR_CTAID.X ;  /* 0x0000000000097919 */ /* 0x000e620000002500 */
[----:B------:R-:W2:Y:S01]  /*0020*/  LDCU UR5, c[0x0][0x2fc] ;  /* 0x00005f80ff0577ac */ /* 0x000ea20008000800 */
[----:B------:R-:W-:Y:S01]  /*0030*/  MOV R2, 0x0 ;  /* 0x0000000000027802 */ /* 0x000fe20000000f00 */
[----:B0-----:R-:W-:Y:S01]  /*0040*/  VIADD R1, R1, 0xfffffff0 ;  /* 0xfffffff001017836 */ /* 0x001fe20000000000 */
[----:B------:R-:W1:Y:S01]  /*0050*/  S2R R8, SR_TID.X ;  /* 0x0000000000087919 */ /* 0x000e620000002100 */
[----:B------:R-:W1:Y:S03]  /*0060*/  LDCU UR6, c[0x0][0x360] ;  /* 0x00006c00ff0677ac */ /* 0x000e660008000800 */
[----:B------:R-:W0:Y:S01]  /*0070*/  LDC.64 R2, c[0x4][R2] ;  /* 0x0100000002027b82 */ /* 0x000e220000000a00 */
[----:B------:R-:W3:Y:S02]  /*0080*/  LDCU UR4, c[0x0][0x2f8] ;  /* 0x00005f00ff0477ac */ /* 0x000ee40008000800 */
[----:B---3--:R-:W-:-:S05]  /*0090*/  IADD3 R6, P0, PT, R1, UR4, RZ ;  /* 0x0000000401067c10 */ /* 0x008fca000ff1e0ff */
[----:B--2---:R-:W-:Y:S02]  /*00a0*/  IMAD.X R7, RZ, RZ, UR5, P0 ;  /* 0x00000005ff077e24 */ /* 0x004fe400080e06ff */
[----:B-1----:R-:W-:Y:S01]  /*00b0*/  IMAD R0, R9, UR6, R8 ;  /* 0x0000000609007c24 */ /* 0x002fe2000f8e0208 */
[----:B------:R1:W-:Y:S01]  /*00c0*/  STL.64 [R1], R8 ;  /* 0x0000000801007387 */ /* 0x0003e20000100a00 */
[----:B------:R-:W2:Y:S03]  /*00d0*/  LDCU.64 UR6, c[0x4][0x8] ;  /* 0x01000100ff0677ac */ /* 0x000ea60008000a00 */
[----:B------:R1:W-:Y:S01]  /*00e0*/  STL [R1+0x8], R0 ;  /* 0x0000080001007387 */ /* 0x0003e20000100800 */
[----:B--2---:R-:W-:Y:S01]  /*00f0*/  IMAD.U32 R4, RZ, RZ, UR6 ;  /* 0x00000006ff047e24 */ /* 0x004fe2000f8e00ff */
[----:B01----:R-:W-:-:S07]  /*0100*/  MOV R5, UR7 ;  /* 0x0000000700057c02 */ /* 0x003fce0008000f00 */
[----:B------:R-:W-:-:S07]  /*0110*/  LEPC R20, `(.L_x_0) ;  /* 0x000000001014794e */ /* 0x000fce0000000000 */
[----:B------:R-:W-:Y:S05]  /*0120*/  CALL.ABS.NOINC R2 ;  /* 0x0000000002007343 */ /* 0x000fea0003c00000 */
.L_x_0:
[----:B------:R-:W-:Y:S05]  /*0130*/  EXIT ;  /* 0x000000000000794d */ /* 0x000fea0003800000 */
.L_x_1:
[----:B------:R-:W-:-:S00]  /*0140*/  BRA `(.L_x_1) ;  /* 0xfffffffc00fc7947 */ /* 0x000fc0000383ffff */
[----:B------:R-:W-:-:S00]  /*0150*/  NOP ;  /* 0x0000000000007918 */ /* 0x000fc00000000000 */
        /* <DEDUP_REMOVED lines=10> */
.L_x_2:


//--------------------- .nv.global.init           --------------------------
	.section	.nv.global.init,"aw",@progbits
.nv.global.init:
	.type		$str,@object
	.size		$str,(.L_0 - $str)
$str:
        /*0000*/ 	.byte	0x4c, 0x6f, 0x63, 0x61, 0x6c, 0x20, 0x74, 0x68, 0x72, 0x65, 0x61, 0x64, 0x20, 0x49, 0x64, 0x20
        /*0010*/ 	.byte	0x3d, 0x20, 0x25, 0x64, 0x20, 0x42, 0x6c, 0x6f, 0x63, 0x6b, 0x20, 0x69, 0x64, 0x20, 0x3d, 0x20
        /*0020*/ 	.byte	0x25, 0x64, 0x20, 0x47, 0x6c, 0x6f, 0x62, 0x61, 0x6c, 0x20, 0x74, 0x68, 0x72, 0x65, 0x61, 0x64
        /*0030*/ 	.byte	0x20, 0x49, 0x64, 0x20, 0x3d, 0x20, 0x28, 0x20, 0x25, 0x64, 0x20, 0x29, 0x0a, 0x00
.L_0:


//--------------------- .nv.shared.reserved.0     --------------------------
	.section	.nv.shared.reserved.0,"aw",@nobits
	.weak		__nv_reservedSMEM_offset_0_alias
	.size		__nv_reservedSMEM_offset_0_alias, 0, 64
	.other		__nv_reservedSMEM_offset_0_alias,@"STO_CUDA_RESERVED_SHARED STV_DEFAULT"
__nv_reservedSMEM_offset_0_alias:
	.zero		0
	.zero		64


//--------------------- .nv.constant0._Z9HelloCudav --------------------------
	.section	.nv.constant0._Z9HelloCudav,"a",@progbits
	.sectionflags	@""
	.align	4
.nv.constant0._Z9HelloCudav:
	.zero		896


//--------------------- SYMBOLS --------------------------

	.type		.nv.reservedSmem.offset0,@object
	.size		.nv.reservedSmem.offset0,0x4
	.type		vprintf,@function
